	.headerflags	@"EF_CUDA_TEXMODE_UNIFIED EF_CUDA_64BIT_ADDRESS EF_CUDA_ACCELERATORS EF_CUDA_SM90 EF_CUDA_VIRTUAL_SM(EF_CUDA_SM90)"
	.elftype	@"ET_EXEC"


//--------------------- .nv.info                  --------------------------
	.section	.nv.info,"",@"SHT_CUDA_INFO"
	.align	4


	//----- nvinfo : EIATTR_REGCOUNT
	.align		4
        /*0000*/ 	.byte	0x04, 0x2f
        /*0002*/ 	.short	(.L_3 - .L_2)
	.align		4
.L_2:
        /*0004*/ 	.word	index@(triton_poi_fused_cat_3)
        /*0008*/ 	.word	0x00000036


	//----- nvinfo : EIATTR_MIN_STACK_SIZE
	.align		4
.L_3:
        /*000c*/ 	.byte	0x04, 0x12
        /*000e*/ 	.short	(.L_5 - .L_4)
	.align		4
.L_4:
        /*0010*/ 	.word	index@(triton_poi_fused_cat_3)
        /*0014*/ 	.word	0x00000000


	//----- nvinfo : EIATTR_FRAME_SIZE
	.align		4
.L_5:
        /*0018*/ 	.byte	0x04, 0x11
        /*001a*/ 	.short	(.L_7 - .L_6)
	.align		4
.L_6:
        /*001c*/ 	.word	index@(triton_poi_fused_cat_3)
        /*0020*/ 	.word	0x00000000


	//----- nvinfo : EIATTR_MIN_STACK_SIZE
	.align		4
.L_7:
        /*0024*/ 	.byte	0x04, 0x12
        /*0026*/ 	.short	(.L_9 - .L_8)
	.align		4
.L_8:
        /*0028*/ 	.word	index@(triton_poi_fused_cat_3)
        /*002c*/ 	.word	0x00000000
.L_9:


//--------------------- .nv.info.triton_poi_fused_cat_3 --------------------------
	.section	.nv.info.triton_poi_fused_cat_3,"",@"SHT_CUDA_INFO"
	.sectionflags	@""
	.align	4


	//----- nvinfo : EIATTR_CUDA_API_VERSION
	.align		4
        /*0000*/ 	.byte	0x04, 0x37
        /*0002*/ 	.short	(.L_11 - .L_10)
.L_10:
        /*0004*/ 	.word	0x0000007c


	//----- nvinfo : EIATTR_KPARAM_INFO
	.align		4
.L_11:
        /*0008*/ 	.byte	0x04, 0x17
        /*000a*/ 	.short	(.L_13 - .L_12)
.L_12:
        /*000c*/ 	.word	0x00000000
        /*0010*/ 	.short	0x0015
        /*0012*/ 	.short	0x00a8
        /*0014*/ 	.byte	0x00, 0xf0, 0x11, 0x00


	//----- nvinfo : EIATTR_KPARAM_INFO
	.align		4
.L_13:
        /*0018*/ 	.byte	0x04, 0x17
        /*001a*/ 	.short	(.L_15 - .L_14)
.L_14:
        /*001c*/ 	.word	0x00000000
        /*0020*/ 	.short	0x0014
        /*0022*/ 	.short	0x00a0
        /*0024*/ 	.byte	0x00, 0xf4, 0x21, 0x00


	//----- nvinfo : EIATTR_KPARAM_INFO
	.align		4
.L_15:
        /*0028*/ 	.byte	0x04, 0x17
        /*002a*/ 	.short	(.L_17 - .L_16)
.L_16:
        /*002c*/ 	.word	0x00000000
        /*0030*/ 	.short	0x0013
        /*0032*/ 	.short	0x0098
        /*0034*/ 	.byte	0x00, 0xf4, 0x21, 0x00


	//----- nvinfo : EIATTR_KPARAM_INFO
	.align		4
.L_17:
        /*0038*/ 	.byte	0x04, 0x17
        /*003a*/ 	.short	(.L_19 - .L_18)
.L_18:
        /*003c*/ 	.word	0x00000000
        /*0040*/ 	.short	0x0012
        /*0042*/ 	.short	0x0090
        /*0044*/ 	.byte	0x00, 0xf4, 0x21, 0x00


	//----- nvinfo : EIATTR_KPARAM_INFO
	.align		4
.L_19:
        /*0048*/ 	.byte	0x04, 0x17
        /*004a*/ 	.short	(.L_21 - .L_20)
.L_20:
        /*004c*/ 	.word	0x00000000
        /*0050*/ 	.short	0x0011
        /*0052*/ 	.short	0x0088
        /*0054*/ 	.byte	0x00, 0xf4, 0x21, 0x00


	//----- nvinfo : EIATTR_KPARAM_INFO
	.align		4
.L_21:
        /*0058*/ 	.byte	0x04, 0x17
        /*005a*/ 	.short	(.L_23 - .L_22)
.L_22:
        /*005c*/ 	.word	0x00000000
        /*0060*/ 	.short	0x0010
        /*0062*/ 	.short	0x0080
        /*0064*/ 	.byte	0x00, 0xf4, 0x21, 0x00


	//----- nvinfo : EIATTR_KPARAM_INFO
	.align		4
.L_23:
        /*0068*/ 	.byte	0x04, 0x17
        /*006a*/ 	.short	(.L_25 - .L_24)
.L_24:
        /*006c*/ 	.word	0x00000000
        /*0070*/ 	.short	0x000f
        /*0072*/ 	.short	0x0078
        /*0074*/ 	.byte	0x00, 0xf4, 0x21, 0x00


	//----- nvinfo : EIATTR_KPARAM_INFO
	.align		4
.L_25:
        /*0078*/ 	.byte	0x04, 0x17
        /*007a*/ 	.short	(.L_27 - .L_26)
.L_26:
        /*007c*/ 	.word	0x00000000
        /*0080*/ 	.short	0x000e
        /*0082*/ 	.short	0x0070
        /*0084*/ 	.byte	0x00, 0xf4, 0x21, 0x00


	//----- nvinfo : EIATTR_KPARAM_INFO
	.align		4
.L_27:
        /*0088*/ 	.byte	0x04, 0x17
        /*008a*/ 	.short	(.L_29 - .L_28)
.L_28:
        /*008c*/ 	.word	0x00000000
        /*0090*/ 	.short	0x000d
        /*0092*/ 	.short	0x0068
        /*0094*/ 	.byte	0x00, 0xf4, 0x21, 0x00


	//----- nvinfo : EIATTR_KPARAM_INFO
	.align		4
.L_29:
        /*0098*/ 	.byte	0x04, 0x17
        /*009a*/ 	.short	(.L_31 - .L_30)
.L_30:
        /*009c*/ 	.word	0x00000000
        /*00a0*/ 	.short	0x000c
        /*00a2*/ 	.short	0x0060
        /*00a4*/ 	.byte	0x00, 0xf4, 0x21, 0x00


	//----- nvinfo : EIATTR_KPARAM_INFO
	.align		4
.L_31:
        /*00a8*/ 	.byte	0x04, 0x17
        /*00aa*/ 	.short	(.L_33 - .L_32)
.L_32:
        /*00ac*/ 	.word	0x00000000
        /*00b0*/ 	.short	0x000b
        /*00b2*/ 	.short	0x0058
        /*00b4*/ 	.byte	0x00, 0xf4, 0x21, 0x00


	//----- nvinfo : EIATTR_KPARAM_INFO
	.align		4
.L_33:
        /*00b8*/ 	.byte	0x04, 0x17
        /*00ba*/ 	.short	(.L_35 - .L_34)
.L_34:
        /*00bc*/ 	.word	0x00000000
        /*00c0*/ 	.short	0x000a
        /*00c2*/ 	.short	0x0050
        /*00c4*/ 	.byte	0x00, 0xf4, 0x21, 0x00


	//----- nvinfo : EIATTR_KPARAM_INFO
	.align		4
.L_35:
        /*00c8*/ 	.byte	0x04, 0x17
        /*00ca*/ 	.short	(.L_37 - .L_36)
.L_36:
        /*00cc*/ 	.word	0x00000000
        /*00d0*/ 	.short	0x0009
        /*00d2*/ 	.short	0x0048
        /*00d4*/ 	.byte	0x00, 0xf4, 0x21, 0x00


	//----- nvinfo : EIATTR_KPARAM_INFO
	.align		4
.L_37:
        /*00d8*/ 	.byte	0x04, 0x17
        /*00da*/ 	.short	(.L_39 - .L_38)
.L_38:
        /*00dc*/ 	.word	0x00000000
        /*00e0*/ 	.short	0x0008
        /*00e2*/ 	.short	0x0040
        /*00e4*/ 	.byte	0x00, 0xf4, 0x21, 0x00


	//----- nvinfo : EIATTR_KPARAM_INFO
	.align		4
.L_39:
        /*00e8*/ 	.byte	0x04, 0x17
        /*00ea*/ 	.short	(.L_41 - .L_40)
.L_40:
        /*00ec*/ 	.word	0x00000000
        /*00f0*/ 	.short	0x0007
        /*00f2*/ 	.short	0x0038
        /*00f4*/ 	.byte	0x00, 0xf4, 0x21, 0x00


	//----- nvinfo : EIATTR_KPARAM_INFO
	.align		4
.L_41:
        /*00f8*/ 	.byte	0x04, 0x17
        /*00fa*/ 	.short	(.L_43 - .L_42)
.L_42:
        /*00fc*/ 	.word	0x00000000
        /*0100*/ 	.short	0x0006
        /*0102*/ 	.short	0x0030
        /*0104*/ 	.byte	0x00, 0xf4, 0x21, 0x00


	//----- nvinfo : EIATTR_KPARAM_INFO
	.align		4
.L_43:
        /*0108*/ 	.byte	0x04, 0x17
        /*010a*/ 	.short	(.L_45 - .L_44)
.L_44:
        /*010c*/ 	.word	0x00000000
        /*0110*/ 	.short	0x0005
        /*0112*/ 	.short	0x0028
        /*0114*/ 	.byte	0x00, 0xf4, 0x21, 0x00


	//----- nvinfo : EIATTR_KPARAM_INFO
	.align		4
.L_45:
        /*0118*/ 	.byte	0x04, 0x17
        /*011a*/ 	.short	(.L_47 - .L_46)
.L_46:
        /*011c*/ 	.word	0x00000000
        /*0120*/ 	.short	0x0004
        /*0122*/ 	.short	0x0020
        /*0124*/ 	.byte	0x00, 0xf4, 0x21, 0x00


	//----- nvinfo : EIATTR_KPARAM_INFO
	.align		4
.L_47:
        /*0128*/ 	.byte	0x04, 0x17
        /*012a*/ 	.short	(.L_49 - .L_48)
.L_48:
        /*012c*/ 	.word	0x00000000
        /*0130*/ 	.short	0x0003
        /*0132*/ 	.short	0x0018
        /*0134*/ 	.byte	0x00, 0xf4, 0x21, 0x00


	//----- nvinfo : EIATTR_KPARAM_INFO
	.align		4
.L_49:
        /*0138*/ 	.byte	0x04, 0x17
        /*013a*/ 	.short	(.L_51 - .L_50)
.L_50:
        /*013c*/ 	.word	0x00000000
        /*0140*/ 	.short	0x0002
        /*0142*/ 	.short	0x0010
        /*0144*/ 	.byte	0x00, 0xf4, 0x21, 0x00


	//----- nvinfo : EIATTR_KPARAM_INFO
	.align		4
.L_51:
        /*0148*/ 	.byte	0x04, 0x17
        /*014a*/ 	.short	(.L_53 - .L_52)
.L_52:
        /*014c*/ 	.word	0x00000000
        /*0150*/ 	.short	0x0001
        /*0152*/ 	.short	0x0008
        /*0154*/ 	.byte	0x00, 0xf4, 0x21, 0x00


	//----- nvinfo : EIATTR_KPARAM_INFO
	.align		4
.L_53:
        /*0158*/ 	.byte	0x04, 0x17
        /*015a*/ 	.short	(.L_55 - .L_54)
.L_54:
        /*015c*/ 	.word	0x00000000
        /*0160*/ 	.short	0x0000
        /*0162*/ 	.short	0x0000
        /*0164*/ 	.byte	0x00, 0xf4, 0x21, 0x00


	//----- nvinfo : EIATTR_SPARSE_MMA_MASK
	.align		4
.L_55:
        /*0168*/ 	.byte	0x03, 0x50
        /*016a*/ 	.short	0x0000


	//----- nvinfo : EIATTR_MAXREG_COUNT
	.align		4
        /*016c*/ 	.byte	0x03, 0x1b
        /*016e*/ 	.short	0x00ff


	//----- nvinfo : EIATTR_EXIT_INSTR_OFFSETS
	.align		4
        /*0170*/ 	.byte	0x04, 0x1c
        /*0172*/ 	.short	(.L_57 - .L_56)


	//   ....[0]....
.L_56:
        /*0174*/ 	.word	0x00001390


	//   ....[1]....
        /*0178*/ 	.word	0x000013b0


	//----- nvinfo : EIATTR_REQNTID
	.align		4
.L_57:
        /*017c*/ 	.byte	0x04, 0x10
        /*017e*/ 	.short	(.L_59 - .L_58)
.L_58:
        /*0180*/ 	.word	0x00000080
        /*0184*/ 	.word	0x00000001
        /*0188*/ 	.word	0x00000001


	//----- nvinfo : EIATTR_CBANK_PARAM_SIZE
	.align		4
.L_59:
        /*018c*/ 	.byte	0x03, 0x19
        /*018e*/ 	.short	0x00ac


	//----- nvinfo : EIATTR_PARAM_CBANK
	.align		4
        /*0190*/ 	.byte	0x04, 0x0a
        /*0192*/ 	.short	(.L_61 - .L_60)
	.align		4
.L_60:
        /*0194*/ 	.word	index@(.nv.constant0.triton_poi_fused_cat_3)
        /*0198*/ 	.short	0x0210
        /*019a*/ 	.short	0x00ac


	//----- nvinfo : EIATTR_SW_WAR
	.align		4
.L_61:
        /*019c*/ 	.byte	0x04, 0x36
        /*019e*/ 	.short	(.L_63 - .L_62)
.L_62:
        /*01a0*/ 	.word	0x00000008
.L_63:


//--------------------- .nv.callgraph             --------------------------
	.section	.nv.callgraph,"",@"SHT_CUDA_CALLGRAPH"
	.align	4
	.sectionentsize	8
	.align		4
        /*0000*/ 	.word	0x00000000
	.align		4
        /*0004*/ 	.word	0xffffffff
	.align		4
        /*0008*/ 	.word	0x00000000
	.align		4
        /*000c*/ 	.word	0xfffffffe
	.align		4
        /*0010*/ 	.word	0x00000000
	.align		4
        /*0014*/ 	.word	0xfffffffd
	.align		4
        /*0018*/ 	.word	0x00000000
	.align		4
        /*001c*/ 	.word	0xfffffffc


//--------------------- .nv.constant4             --------------------------
	.section	.nv.constant4,"a",@progbits
	.align	8
	.align		8
.nv.constant4:
        /*0000*/ 	.dword	_$_str
	.align		8
        /*0008*/ 	.dword	_$_str_$_2


//--------------------- .text.triton_poi_fused_cat_3 --------------------------
	.section	.text.triton_poi_fused_cat_3,"ax",@progbits
	.align	128
        .global         triton_poi_fused_cat_3
        .type           triton_poi_fused_cat_3,@function
        .size           triton_poi_fused_cat_3,(.L_x_1 - triton_poi_fused_cat_3)
        .other          triton_poi_fused_cat_3,@"STO_CUDA_ENTRY STV_DEFAULT"
triton_poi_fused_cat_3:
.text.triton_poi_fused_cat_3:
[----:B------:R-:W0:Y:S01]  /*0000*/  LDC R1, c[0x0][0x28] ;  /* 0x00000a00ff017b82 */ /* 0x000e220000000800 */
[----:B------:R-:W1:Y:S07]  /*0010*/  S2R R0, SR_TID.X ;  /* 0x0000000000007919 */ /* 0x000e6e0000002100 */
[----:B------:R-:W2:Y:S01]  /*0020*/  LDC.64 R6, c[0x0][0x220] ;  /* 0x00008800ff067b82 */ /* 0x000ea20000000a00 */
[----:B------:R-:W-:Y:S01]  /*0030*/  ULDC.64 UR4, c[0x0][0x208] ;  /* 0x0000820000047ab9 */ /* 0x000fe20000000a00 */
[----:B------:R-:W3:Y:S01]  /*0040*/  S2R R3, SR_CTAID.X ;  /* 0x0000000000037919 */ /* 0x000ee20000002500 */
[----:B------:R-:W-:-:S05]  /*0050*/  IMAD.MOV.U32 R4, RZ, RZ, RZ ;  /* 0x000000ffff047224 */ /* 0x000fca00078e00ff */
[----:B------:R-:W4:Y:S08]  /*0060*/  LDC.64 R12, c[0x0][0x260] ;  /* 0x00009800ff0c7b82 */ /* 0x000f300000000a00 */
[----:B------:R-:W5:Y:S08]  /*0070*/  LDC.64 R16, c[0x0][0x270] ;  /* 0x00009c00ff107b82 */ /* 0x000f700000000a00 */
[----:B------:R-:W4:Y:S01]  /*0080*/  LDC.64 R14, c[0x0][0x268] ;  /* 0x00009a00ff0e7b82 */ /* 0x000f220000000a00 */
[----:B-1----:R-:W-:-:S07]  /*0090*/  IMAD.SHL.U32 R0, R0, 0x2, RZ ;  /* 0x0000000200007824 */ /* 0x002fce00078e00ff */
[----:B------:R-:W1:Y:S01]  /*00a0*/  LDC.64 R18, c[0x0][0x278] ;  /* 0x00009e00ff127b82 */ /* 0x000e620000000a00 */
[----:B------:R-:W-:-:S07]  /*00b0*/  LOP3.LUT R0, R0, 0xfe, RZ, 0xc0, !PT ;  /* 0x000000fe00007812 */ /* 0x000fce00078ec0ff */
[----:B------:R-:W1:Y:S01]  /*00c0*/  LDC.64 R10, c[0x0][0x280] ;  /* 0x0000a000ff0a7b82 */ /* 0x000e620000000a00 */
[----:B---3--:R-:W-:-:S05]  /*00d0*/  IMAD R3, R3, 0x100, R0 ;  /* 0x0000010003037824 */ /* 0x008fca00078e0200 */
[----:B------:R-:W-:Y:S01]  /*00e0*/  SHF.R.S32.HI R38, RZ, 0x1f, R3 ;  /* 0x0000001fff267819 */ /* 0x000fe20000011403 */
[----:B------:R-:W-:Y:S01]  /*00f0*/  IMAD.MOV.U32 R39, RZ, RZ, RZ ;  /* 0x000000ffff277224 */ /* 0x000fe200078e00ff */
[----:B------:R-:W-:Y:S01]  /*0100*/  CS2R R20, SRZ ;  /* 0x0000000000147805 */ /* 0x000fe2000001ff00 */
[----:B------:R-:W-:Y:S01]  /*0110*/  IMAD.MOV.U32 R42, RZ, RZ, RZ ;  /* 0x000000ffff2a7224 */ /* 0x000fe200078e00ff */
[----:B------:R-:W-:Y:S01]  /*0120*/  LEA.HI R0, R38, R3, RZ, 0x4 ;  /* 0x0000000326007211 */ /* 0x000fe200078f20ff */
[----:B------:R-:W-:Y:S01]  /*0130*/  IMAD.MOV.U32 R22, RZ, RZ, RZ ;  /* 0x000000ffff167224 */ /* 0x000fe200078e00ff */
[----:B------:R-:W-:Y:S01]  /*0140*/  CS2R R28, SRZ ;  /* 0x00000000001c7805 */ /* 0x000fe2000001ff00 */
[----:B------:R-:W-:Y:S01]  /*0150*/  IMAD.MOV.U32 R31, RZ, RZ, RZ ;  /* 0x000000ffff1f7224 */ /* 0x000fe200078e00ff */
[----:B------:R-:W-:Y:S01]  /*0160*/  SHF.R.S32.HI R5, RZ, 0x4, R0 ;  /* 0x00000004ff057819 */ /* 0x000fe20000011400 */
[----:B------:R-:W3:Y:S03]  /*0170*/  LDC.64 R24, c[0x0][0x248] ;  /* 0x00009200ff187b82 */ /* 0x000ee60000000a00 */
[----:B------:R-:W-:-:S04]  /*0180*/  LEA.HI R2, R5, R5, RZ, 0x4 ;  /* 0x0000000505027211 */ /* 0x000fc800078f20ff */
[----:B------:R-:W-:Y:S01]  /*0190*/  LOP3.LUT R2, R2, 0xfffffff0, RZ, 0xc0, !PT ;  /* 0xfffffff002027812 */ /* 0x000fe200078ec0ff */
[----:B------:R-:W-:Y:S01]  /*01a0*/  IMAD.MOV.U32 R33, RZ, RZ, 0x3e800000 ;  /* 0x3e800000ff217424 */ /* 0x000fe200078e00ff */
[----:B------:R-:W-:Y:S01]  /*01b0*/  CS2R R34, SRZ ;  /* 0x0000000000227805 */ /* 0x000fe2000001ff00 */
[----:B------:R-:W1:Y:S02]  /*01c0*/  LDC.64 R26, c[0x0][0x298] ;  /* 0x0000a600ff1a7b82 */ /* 0x000e640000000a00 */
[----:B------:R-:W-:Y:S02]  /*01d0*/  IMAD.IADD R5, R5, 0x1, -R2 ;  /* 0x0000000105057824 */ /* 0x000fe400078e0a02 */
[----:B------:R-:W-:Y:S02]  /*01e0*/  IMAD.MOV.U32 R2, RZ, RZ, RZ ;  /* 0x000000ffff027224 */ /* 0x000fe400078e00ff */
[C---:B--2---:R-:W-:Y:S01]  /*01f0*/  IMAD.WIDE R6, R5.reuse, 0x4, R6 ;  /* 0x0000000405067825 */ /* 0x044fe200078e0206 */
[----:B------:R-:W-:Y:S01]  /*0200*/  ISETP.GE.AND P0, PT, R5, 0x4, PT ;  /* 0x000000040500780c */ /* 0x000fe20003f06270 */
[----:B------:R-:W2:Y:S03]  /*0210*/  LDC.64 R44, c[0x0][0x230] ;  /* 0x00008c00ff2c7b82 */ /* 0x000ea60000000a00 */
[----:B------:R-:W-:Y:S01]  /*0220*/  ISETP.LT.AND P1, PT, R3, 0x400, !P0 ;  /* 0x000004000300780c */ /* 0x000fe20004721270 */
[----:B------:R-:W-:-:S04]  /*0230*/  IMAD.MOV.U32 R32, RZ, RZ, RZ ;  /* 0x000000ffff207224 */ /* 0x000fc800078e00ff */
[----:B------:R-:W2:Y:S08]  /*0240*/  LDC.64 R46, c[0x0][0x240] ;  /* 0x00009000ff2e7b82 */ /* 0x000eb00000000a00 */
[----:B------:R-:W2:Y:S01]  /*0250*/  @P1 LDG.E.EL R2, desc[UR4][R6.64] ;  /* 0x0000000406021981 */ /* 0x000ea2000c2e1900 */
[----:B------:R-:W2:Y:S03]  /*0260*/  LDC.64 R48, c[0x0][0x228] ;  /* 0x00008a00ff307b82 */ /* 0x000ea60000000a00 */
[----:B------:R1:W2:Y:S01]  /*0270*/  @P1 LDG.E.EL R4, desc[UR4][R6.64] ;  /* 0x0000000406041981 */ /* 0x0002a2000c2e1900 */
[----:B------:R-:W-:Y:S01]  /*0280*/  LEA.HI R38, R38, R3, RZ, 0x8 ;  /* 0x0000000326267211 */ /* 0x000fe200078f40ff */
[----:B-----5:R-:W-:Y:S01]  /*0290*/  IMAD.WIDE R16, R5, 0x4, R16 ;  /* 0x0000000405107825 */ /* 0x020fe200078e0210 */
[----:B------:R-:W-:-:S02]  /*02a0*/  LOP3.LUT R0, R0, 0xfffffff0, RZ, 0xc0, !PT ;  /* 0xfffffff000007812 */ /* 0x000fc400078ec0ff */
[----:B------:R-:W-:Y:S02]  /*02b0*/  SHF.R.S32.HI R43, RZ, 0x8, R38 ;  /* 0x00000008ff2b7819 */ /* 0x000fe40000011426 */
[----:B------:R-:W-:Y:S01]  /*02c0*/  LOP3.LUT R9, R5, 0xfffffffc, RZ, 0xc0, !PT ;  /* 0xfffffffc05097812 */ /* 0x000fe200078ec0ff */
[----:B------:R-:W-:-:S03]  /*02d0*/  IMAD.IADD R0, R3, 0x1, -R0 ;  /* 0x0000000103007824 */ /* 0x000fc600078e0a00 */
[----:B------:R-:W-:Y:S01]  /*02e0*/  ISETP.NE.AND P0, PT, R9, 0x8, PT ;  /* 0x000000080900780c */ /* 0x000fe20003f05270 */
[----:B------:R-:W-:-:S03]  /*02f0*/  IMAD R0, R43, 0x40, R0 ;  /* 0x000000402b007824 */ /* 0x000fc600078e0200 */
[----:B------:R-:W-:Y:S01]  /*0300*/  ISETP.LT.AND P2, PT, R3, 0x400, !P0 ;  /* 0x000004000300780c */ /* 0x000fe20004741270 */
[C---:B------:R-:W-:Y:S02]  /*0310*/  IMAD R8, R5.reuse, 0x10, R0 ;  /* 0x0000001005087824 */ /* 0x040fe400078e0200 */
[----:B0---4-:R-:W-:-:S04]  /*0320*/  IMAD.WIDE R14, R5, 0x4, R14 ;  /* 0x00000004050e7825 */ /* 0x011fc800078e020e */
[----:B-1----:R-:W-:-:S04]  /*0330*/  IMAD.WIDE R18, R5, 0x4, R18 ;  /* 0x0000000405127825 */ /* 0x002fc800078e0212 */
[----:B------:R-:W-:Y:S01]  /*0340*/  IMAD.WIDE R10, R5, 0x4, R10 ;  /* 0x00000004050a7825 */ /* 0x000fe200078e020a */
[----:B------:R-:W-:Y:S01]  /*0350*/  ISETP.NE.AND P6, PT, R9, 0x4, PT ;  /* 0x000000040900780c */ /* 0x000fe20003fc5270 */
[----:B------:R-:W4:Y:S01]  /*0360*/  @P2 LDG.E.EL R39, desc[UR4][R16.64+-0x20] ;  /* 0xffffe00410272981 */ /* 0x000f22000c2e1900 */
[----:B------:R-:W-:Y:S01]  /*0370*/  P2R R36, PR, RZ, 0x1 ;  /* 0x00000001ff247803 */ /* 0x000fe20000000000 */
[----:B------:R-:W-:Y:S02]  /*0380*/  VIADD R7, R8, 0xffffff80 ;  /* 0xffffff8008077836 */ /* 0x000fe40000000000 */
[----:B------:R-:W5:Y:S02]  /*0390*/  @P2 LDG.E.EL R42, desc[UR4][R16.64+-0x20] ;  /* 0xffffe004102a2981 */ /* 0x000f64000c2e1900 */
[----:B------:R-:W-:Y:S01]  /*03a0*/  IMAD.WIDE R12, R7, 0x4, R12 ;  /* 0x00000004070c7825 */ /* 0x000fe200078e020c */
[----:B------:R-:W-:Y:S01]  /*03b0*/  CS2R R6, SRZ ;  /* 0x0000000000067805 */ /* 0x000fe2000001ff00 */
[----:B------:R-:W4:Y:S04]  /*03c0*/  @P2 LDG.E.EL R20, desc[UR4][R14.64+-0x20] ;  /* 0xffffe0040e142981 */ /* 0x000f28000c2e1900 */
[----:B------:R0:W4:Y:S04]  /*03d0*/  @P2 LDG.E.EL R22, desc[UR4][R14.64+-0x20] ;  /* 0xffffe0040e162981 */ /* 0x000128000c2e1900 */
[----:B------:R-:W4:Y:S04]  /*03e0*/  @P2 LDG.E.64 R6, desc[UR4][R12.64] ;  /* 0x000000040c062981 */ /* 0x000f28000c1e1b00 */
[----:B------:R-:W4:Y:S04]  /*03f0*/  @P2 LDG.E.EL R28, desc[UR4][R18.64+-0x20] ;  /* 0xffffe004121c2981 */ /* 0x000f28000c2e1900 */
[----:B------:R1:W4:Y:S04]  /*0400*/  @P2 LDG.E.EL R21, desc[UR4][R18.64+-0x20] ;  /* 0xffffe00412152981 */ /* 0x000328000c2e1900 */
[----:B------:R-:W4:Y:S04]  /*0410*/  @P2 LDG.E.EL R29, desc[UR4][R10.64+-0x20] ;  /* 0xffffe0040a1d2981 */ /* 0x000f28000c2e1900 */
[----:B------:R1:W5:Y:S01]  /*0420*/  @P2 LDG.E.EL R31, desc[UR4][R10.64+-0x20] ;  /* 0xffffe0040a1f2981 */ /* 0x000362000c2e1900 */
[C---:B---3--:R-:W-:Y:S01]  /*0430*/  IMAD.WIDE R24, R5.reuse, 0x4, R24 ;  /* 0x0000000405187825 */ /* 0x048fe200078e0218 */
[C---:B------:R-:W-:Y:S01]  /*0440*/  ISETP.GT.AND P0, PT, R5.reuse, 0xb, PT ;  /* 0x0000000b0500780c */ /* 0x040fe20003f04270 */
[----:B0-----:R-:W0:Y:S02]  /*0450*/  LDC.64 R14, c[0x0][0x218] ;  /* 0x00008600ff0e7b82 */ /* 0x001e240000000a00 */
[----:B------:R-:W-:Y:S01]  /*0460*/  IMAD.WIDE R26, R5, 0x4, R26 ;  /* 0x00000004051a7825 */ /* 0x000fe200078e021a */
[----:B--2---:R-:W-:-:S02]  /*0470*/  SEL R0, R2, RZ, P1 ;  /* 0x000000ff02007207 */ /* 0x004fc40000800000 */
[----:B------:R-:W-:-:S03]  /*0480*/  SEL R4, R4, RZ, P1 ;  /* 0x000000ff04047207 */ /* 0x000fc60000800000 */
[----:B------:R-:W-:-:S04]  /*0490*/  FADD R0, R0, 0.0010000000474974513054 ;  /* 0x3a83126f00007421 */ /* 0x000fc80000000000 */
[----:B------:R-:W2:Y:S01]  /*04a0*/  MUFU.SQRT R37, R0 ;  /* 0x0000000000257308 */ /* 0x000ea20000002000 */
[----:B------:R-:W-:-:S07]  /*04b0*/  FADD R4, R4, 0.0010000000474974513054 ;  /* 0x3a83126f04047421 */ /* 0x000fce0000000000 */
[----:B------:R-:W3:Y:S01]  /*04c0*/  MUFU.SQRT R30, R4 ;  /* 0x00000004001e7308 */ /* 0x000ee20000002000 */
[C---:B--2---:R-:W-:Y:S02]  /*04d0*/  FSETP.GT.AND P5, PT, R37.reuse, 8.50705917302346158658e+37, PT ;  /* 0x7e8000002500780b */ /* 0x044fe40003fa4000 */
[----:B------:R-:W-:Y:S02]  /*04e0*/  FSETP.GEU.AND P4, PT, R37, 1.175494350822287508e-38, PT ;  /* 0x008000002500780b */ /* 0x000fe40003f8e000 */
[----:B---3--:R-:W-:Y:S02]  /*04f0*/  FSETP.GT.AND P3, PT, R30, 8.50705917302346158658e+37, PT ;  /* 0x7e8000001e00780b */ /* 0x008fe40003f64000 */
[----:B------:R-:W-:-:S07]  /*0500*/  FSEL R41, R33, 1, P5 ;  /* 0x3f80000021297808 */ /* 0x000fce0002800000 */
[----:B------:R-:W-:Y:S02]  /*0510*/  @P5 FMUL R37, R37, 0.25 ;  /* 0x3e80000025255820 */ /* 0x000fe40000400000 */
[----:B------:R-:W-:Y:S02]  /*0520*/  @!P4 FMUL R41, R41, 16777216 ;  /* 0x4b8000002929c820 */ /* 0x000fe40000400000 */
[----:B------:R-:W-:Y:S01]  /*0530*/  @!P4 FMUL R37, R37, 16777216 ;  /* 0x4b8000002525c820 */ /* 0x000fe20000400000 */
[C---:B------:R-:W-:Y:S02]  /*0540*/  FSETP.GEU.AND P4, PT, R30.reuse, 1.175494350822287508e-38, PT ;  /* 0x008000001e00780b */ /* 0x040fe40003f8e000 */
[----:B------:R-:W-:Y:S01]  /*0550*/  FSEL R23, R33, 1, P3 ;  /* 0x3f80000021177808 */ /* 0x000fe20001800000 */
[----:B------:R-:W-:Y:S01]  /*0560*/  @P3 FMUL R30, R30, 0.25 ;  /* 0x3e8000001e1e3820 */ /* 0x000fe20000400000 */
[----:B------:R-:W-:-:S13]  /*0570*/  ISETP.LT.AND P3, PT, R3, 0x400, !P6 ;  /* 0x000004000300780c */ /* 0x000fda0007761270 */
[----:B------:R-:W2:Y:S01]  /*0580*/  @P3 LDG.E.EL R35, desc[UR4][R24.64+-0x10] ;  /* 0xfffff00418233981 */ /* 0x000ea2000c2e1900 */
[----:B----4-:R-:W-:Y:S02]  /*0590*/  SEL R17, R6, RZ, P2 ;  /* 0x000000ff06117207 */ /* 0x010fe40001000000 */
[----:B------:R-:W-:Y:S02]  /*05a0*/  SEL R2, R7, RZ, P2 ;  /* 0x000000ff07027207 */ /* 0x000fe40001000000 */
[----:B------:R-:W-:Y:S02]  /*05b0*/  SEL R39, R39, RZ, P2 ;  /* 0x000000ff27277207 */ /* 0x000fe40001000000 */
[----:B-----5:R-:W-:Y:S02]  /*05c0*/  SEL R42, R42, RZ, P2 ;  /* 0x000000ff2a2a7207 */ /* 0x020fe40001000000 */
[----:B-1----:R-:W-:Y:S02]  /*05d0*/  SEL R18, R20, RZ, P2 ;  /* 0x000000ff14127207 */ /* 0x002fe40001000000 */
[----:B------:R-:W-:-:S02]  /*05e0*/  SEL R13, R22, RZ, P2 ;  /* 0x000000ff160d7207 */ /* 0x000fc40001000000 */
[----:B------:R-:W-:Y:S02]  /*05f0*/  SEL R19, R28, RZ, P2 ;  /* 0x000000ff1c137207 */ /* 0x000fe40001000000 */
[----:B------:R-:W-:Y:S02]  /*0600*/  SEL R21, R21, RZ, P2 ;  /* 0x000000ff15157207 */ /* 0x000fe40001000000 */
[----:B------:R-:W-:Y:S02]  /*0610*/  SEL R10, R29, RZ, P2 ;  /* 0x000000ff1d0a7207 */ /* 0x000fe40001000000 */
[----:B------:R-:W-:Y:S01]  /*0620*/  SEL R16, R31, RZ, P2 ;  /* 0x000000ff1f107207 */ /* 0x000fe20001000000 */
[----:B------:R-:W1:Y:S01]  /*0630*/  LDC.64 R28, c[0x0][0x250] ;  /* 0x00009400ff1c7b82 */ /* 0x000e620000000a00 */
[----:B------:R-:W-:Y:S01]  /*0640*/  ISETP.LT.AND P2, PT, R3, 0x400, P0 ;  /* 0x000004000300780c */ /* 0x000fe20000741270 */
[----:B------:R-:W-:-:S06]  /*0650*/  IMAD.MOV.U32 R31, RZ, RZ, RZ ;  /* 0x000000ffff1f7224 */ /* 0x000fcc00078e00ff */
[----:B------:R3:W4:Y:S06]  /*0660*/  @P3 LDG.E.EL R31, desc[UR4][R24.64+-0x10] ;  /* 0xfffff004181f3981 */ /* 0x00072c000c2e1900 */
[----:B------:R-:W5:Y:S04]  /*0670*/  @P2 LDG.E.EL R32, desc[UR4][R26.64+-0x30] ;  /* 0xffffd0041a202981 */ /* 0x000f68000c2e1900 */
[----:B------:R0:W4:Y:S01]  /*0680*/  @P2 LDG.E.EL R34, desc[UR4][R26.64+-0x30] ;  /* 0xffffd0041a222981 */ /* 0x000122000c2e1900 */
[----:B---3--:R-:W3:Y:S01]  /*0690*/  LDC.64 R24, c[0x0][0x258] ;  /* 0x00009600ff187b82 */ /* 0x008ee20000000a00 */
[----:B------:R-:W-:Y:S01]  /*06a0*/  CS2R R6, SRZ ;  /* 0x0000000000067805 */ /* 0x000fe2000001ff00 */
[----:B------:R-:W-:-:S02]  /*06b0*/  IMAD.MOV.U32 R12, RZ, RZ, RZ ;  /* 0x000000ffff0c7224 */ /* 0x000fc400078e00ff */
[----:B0-----:R-:W-:-:S04]  /*06c0*/  IMAD.WIDE R14, R5, 0x4, R14 ;  /* 0x00000004050e7825 */ /* 0x001fc800078e020e */
[----:B------:R-:W-:Y:S01]  /*06d0*/  IMAD.MOV.U32 R11, RZ, RZ, RZ ;  /* 0x000000ffff0b7224 */ /* 0x000fe200078e00ff */
[----:B------:R-:W4:Y:S01]  /*06e0*/  @P1 LDG.E.EL R6, desc[UR4][R14.64] ;  /* 0x000000040e061981 */ /* 0x000f22000c2e1900 */
[C---:B------:R-:W-:Y:S01]  /*06f0*/  IMAD.WIDE R44, R5.reuse, 0x4, R44 ;  /* 0x00000004052c7825 */ /* 0x040fe200078e022c */
[----:B------:R-:W0:Y:S02]  /*0700*/  LDC.64 R26, c[0x0][0x290] ;  /* 0x0000a400ff1a7b82 */ /* 0x000e240000000a00 */
[----:B------:R1:W4:Y:S02]  /*0710*/  @P1 LDG.E.EL R12, desc[UR4][R14.64] ;  /* 0x000000040e0c1981 */ /* 0x000324000c2e1900 */
[C---:B-1----:R-:W-:Y:S02]  /*0720*/  IMAD.WIDE R28, R5.reuse, 0x4, R28 ;  /* 0x00000004051c7825 */ /* 0x042fe400078e021c */
[----:B------:R-:W4:Y:S04]  /*0730*/  @P1 LDG.E.EL R11, desc[UR4][R44.64] ;  /* 0x000000042c0b1981 */ /* 0x000f28000c2e1900 */
[----:B------:R1:W4:Y:S01]  /*0740*/  @P1 LDG.E.EL R7, desc[UR4][R44.64] ;  /* 0x000000042c071981 */ /* 0x000322000c2e1900 */
[----:B------:R-:W-:Y:S01]  /*0750*/  CS2R R14, SRZ ;  /* 0x00000000000e7805 */ /* 0x000fe2000001ff00 */
[----:B---3--:R-:W-:-:S05]  /*0760*/  IMAD.WIDE R24, R5, 0x4, R24 ;  /* 0x0000000405187825 */ /* 0x008fca00078e0218 */
[----:B------:R-:W3:Y:S01]  /*0770*/  @P3 LDG.E.EL R14, desc[UR4][R28.64+-0x10] ;  /* 0xfffff0041c0e3981 */ /* 0x000ee2000c2e1900 */
[----:B-1----:R-:W-:-:S03]  /*0780*/  CS2R R44, SRZ ;  /* 0x00000000002c7805 */ /* 0x002fc6000001ff00 */
[----:B------:R1:W3:Y:S04]  /*0790*/  @P3 LDG.E.EL R15, desc[UR4][R28.64+-0x10] ;  /* 0xfffff0041c0f3981 */ /* 0x0002e8000c2e1900 */
[----:B------:R-:W3:Y:S04]  /*07a0*/  @P3 LDG.E.EL R44, desc[UR4][R24.64+-0x10] ;  /* 0xfffff004182c3981 */ /* 0x000ee8000c2e1900 */
[----:B------:R-:W3:Y:S01]  /*07b0*/  @P3 LDG.E.EL R45, desc[UR4][R24.64+-0x10] ;  /* 0xfffff004182d3981 */ /* 0x000ee2000c2e1900 */
[----:B-1----:R-:W1:Y:S01]  /*07c0*/  LDC.64 R28, c[0x0][0x2a0] ;  /* 0x0000a800ff1c7b82 */ /* 0x002e620000000a00 */
[----:B------:R-:W-:-:S02]  /*07d0*/  IMAD.MOV.U32 R22, RZ, RZ, RZ ;  /* 0x000000ffff167224 */ /* 0x000fc400078e00ff */
[----:B------:R-:W-:Y:S02]  /*07e0*/  IMAD.MOV.U32 R20, RZ, RZ, RZ ;  /* 0x000000ffff147224 */ /* 0x000fe400078e00ff */
[----:B------:R-:W-:-:S04]  /*07f0*/  IMAD.WIDE R46, R5, 0x4, R46 ;  /* 0x00000004052e7825 */ /* 0x000fc800078e022e */
[----:B------:R-:W-:Y:S01]  /*0800*/  IMAD.MOV.U32 R4, RZ, RZ, RZ ;  /* 0x000000ffff047224 */ /* 0x000fe200078e00ff */
[----:B------:R-:W3:Y:S01]  /*0810*/  @P3 LDG.E.EL R22, desc[UR4][R46.64+-0x10] ;  /* 0xfffff0042e163981 */ /* 0x000ee2000c2e1900 */
[----:B------:R-:W-:Y:S02]  /*0820*/  IMAD.MOV.U32 R0, RZ, RZ, RZ ;  /* 0x000000ffff007224 */ /* 0x000fe400078e00ff */
[C---:B------:R-:W-:Y:S01]  /*0830*/  IMAD.WIDE R48, R5.reuse, 0x4, R48 ;  /* 0x0000000405307825 */ /* 0x040fe200078e0230 */
[----:B------:R0:W3:Y:S03]  /*0840*/  @P3 LDG.E.EL R20, desc[UR4][R46.64+-0x10] ;  /* 0xfffff0042e143981 */ /* 0x0000e6000c2e1900 */
[C---:B0-----:R-:W-:Y:S01]  /*0850*/  IMAD.WIDE R26, R5.reuse, 0x4, R26 ;  /* 0x00000004051a7825 */ /* 0x041fe200078e021a */
[----:B------:R-:W3:Y:S04]  /*0860*/  @P1 LDG.E.EL R4, desc[UR4][R48.64] ;  /* 0x0000000430041981 */ /* 0x000ee8000c2e1900 */
[----:B------:R0:W3:Y:S01]  /*0870*/  @P1 LDG.E.EL R0, desc[UR4][R48.64] ;  /* 0x0000000430001981 */ /* 0x0000e2000c2e1900 */
[----:B------:R-:W-:Y:S01]  /*0880*/  CS2R R46, SRZ ;  /* 0x00000000002e7805 */ /* 0x000fe2000001ff00 */
[----:B-1----:R-:W-:-:S05]  /*0890*/  IMAD.WIDE R28, R5, 0x4, R28 ;  /* 0x00000004051c7825 */ /* 0x002fca00078e021c */
[----:B------:R-:W3:Y:S01]  /*08a0*/  @P2 LDG.E.EL R46, desc[UR4][R26.64+-0x30] ;  /* 0xffffd0041a2e2981 */ /* 0x000ee2000c2e1900 */
[----:B0-----:R-:W-:-:S03]  /*08b0*/  CS2R R48, SRZ ;  /* 0x0000000000307805 */ /* 0x001fc6000001ff00 */
[----:B------:R-:W3:Y:S04]  /*08c0*/  @P2 LDG.E.EL R47, desc[UR4][R26.64+-0x30] ;  /* 0xffffd0041a2f2981 */ /* 0x000ee8000c2e1900 */
[----:B------:R-:W3:Y:S04]  /*08d0*/  @P2 LDG.E.EL R49, desc[UR4][R28.64+-0x30] ;  /* 0xffffd0041c312981 */ /* 0x000ee8000c2e1900 */
[----:B------:R0:W3:Y:S02]  /*08e0*/  @P2 LDG.E.EL R48, desc[UR4][R28.64+-0x30] ;  /* 0xffffd0041c302981 */ /* 0x0000e4000c2e1900 */
[----:B0-----:R-:W0:Y:S01]  /*08f0*/  MUFU.RCP R28, R37 ;  /* 0x00000025001c7308 */ /* 0x001e220000001000 */
[----:B------:R-:W-:Y:S01]  /*0900*/  @!P4 FMUL R30, R30, 16777216 ;  /* 0x4b8000001e1ec820 */ /* 0x000fe20000400000 */
[----:B------:R-:W-:Y:S01]  /*0910*/  @!P4 FMUL R23, R23, 16777216 ;  /* 0x4b8000001717c820 */ /* 0x000fe20000400000 */
[----:B0-----:R-:W-:-:S05]  /*0920*/  FMUL R41, R28, R41 ;  /* 0x000000291c297220 */ /* 0x001fca0000400000 */
[----:B------:R-:W0:Y:S01]  /*0930*/  MUFU.RCP R30, R30 ;  /* 0x0000001e001e7308 */ /* 0x000e220000001000 */
[----:B------:R-:W-:Y:S01]  /*0940*/  P2R R40, PR, RZ, 0x2 ;  /* 0x00000002ff287803 */ /* 0x000fe20000000000 */
[----:B0-----:R-:W-:Y:S01]  /*0950*/  FMUL R23, R30, R23 ;  /* 0x000000171e177220 */ /* 0x001fe20000400000 */
[----:B------:R-:W-:-:S05]  /*0960*/  FADD R30, R42, 0.0010000000474974513054 ;  /* 0x3a83126f2a1e7421 */ /* 0x000fca0000000000 */
[----:B------:R-:W-:Y:S01]  /*0970*/  MUFU.SQRT R42, R30 ;  /* 0x0000001e002a7308 */ /* 0x000fe20000002000 */
[----:B--2---:R-:W-:-:S05]  /*0980*/  SEL R24, R35, RZ, P3 ;  /* 0x000000ff23187207 */ /* 0x004fca0001800000 */
[----:B------:R-:W-:-:S04]  /*0990*/  FADD R24, R24, 0.0010000000474974513054 ;  /* 0x3a83126f18187421 */ /* 0x000fc80000000000 */
[----:B------:R-:W0:Y:S02]  /*09a0*/  MUFU.SQRT R25, R24 ;  /* 0x0000001800197308 */ /* 0x000e240000002000 */
[C---:B0-----:R-:W-:Y:S02]  /*09b0*/  FSETP.GT.AND P5, PT, R25.reuse, 8.50705917302346158658e+37, PT ;  /* 0x7e8000001900780b */ /* 0x041fe40003fa4000 */
[----:B------:R-:W-:Y:S02]  /*09c0*/  FSETP.GEU.AND P6, PT, R25, 1.175494350822287508e-38, PT ;  /* 0x008000001900780b */ /* 0x000fe40003fce000 */
[----:B-----5:R-:W-:-:S05]  /*09d0*/  SEL R27, R32, RZ, P2 ;  /* 0x000000ff201b7207 */ /* 0x020fca0001000000 */
[----:B------:R-:W-:-:S04]  /*09e0*/  FADD R27, R27, 0.0010000000474974513054 ;  /* 0x3a83126f1b1b7421 */ /* 0x000fc80000000000 */
[----:B------:R-:W-:Y:S01]  /*09f0*/  @P5 FMUL R25, R25, 0.25 ;  /* 0x3e80000019195820 */ /* 0x000fe20000400000 */
[----:B------:R-:W0:Y:S01]  /*0a00*/  MUFU.SQRT R35, R27 ;  /* 0x0000001b00237308 */ /* 0x000e220000002000 */
[----:B----4-:R-:W-:Y:S02]  /*0a10*/  SEL R31, R31, RZ, P3 ;  /* 0x000000ff1f1f7207 */ /* 0x010fe40001800000 */
[----:B------:R-:W-:Y:S01]  /*0a20*/  @!P6 FMUL R25, R25, 16777216 ;  /* 0x4b8000001919e820 */ /* 0x000fe20000400000 */
[----:B------:R-:W-:Y:S02]  /*0a30*/  SEL R34, R34, RZ, P2 ;  /* 0x000000ff22227207 */ /* 0x000fe40001000000 */
[----:B------:R-:W-:-:S03]  /*0a40*/  FADD R37, R31, 0.0010000000474974513054 ;  /* 0x3a83126f1f257421 */ /* 0x000fc60000000000 */
[----:B------:R-:W-:Y:S01]  /*0a50*/  FADD R28, R34, 0.0010000000474974513054 ;  /* 0x3a83126f221c7421 */ /* 0x000fe20000000000 */
[----:B------:R-:W1:Y:S01]  /*0a60*/  MUFU.RCP R31, R25 ;  /* 0x00000019001f7308 */ /* 0x000e620000001000 */
[----:B------:R-:W-:Y:S02]  /*0a70*/  FSEL R26, R33, 1, P5 ;  /* 0x3f800000211a7808 */ /* 0x000fe40002800000 */
[----:B0-----:R-:W-:-:S05]  /*0a80*/  FSETP.GT.AND P4, PT, R35, 8.50705917302346158658e+37, PT ;  /* 0x7e8000002300780b */ /* 0x001fca0003f84000 */
[----:B------:R-:W0:Y:S01]  /*0a90*/  MUFU.SQRT R32, R28 ;  /* 0x0000001c00207308 */ /* 0x000e220000002000 */
[----:B------:R-:W-:Y:S01]  /*0aa0*/  @!P6 FMUL R26, R26, 16777216 ;  /* 0x4b8000001a1ae820 */ /* 0x000fe20000400000 */
[----:B------:R-:W-:Y:S02]  /*0ab0*/  FSETP.GEU.AND P0, PT, R35, 1.175494350822287508e-38, PT ;  /* 0x008000002300780b */ /* 0x000fe40003f0e000 */
[----:B------:R-:W-:Y:S01]  /*0ac0*/  FSEL R24, R33, 1, P4 ;  /* 0x3f80000021187808 */ /* 0x000fe20002000000 */
[----:B-1----:R-:W-:Y:S01]  /*0ad0*/  FMUL R31, R31, R26 ;  /* 0x0000001a1f1f7220 */ /* 0x002fe20000400000 */
[----:B------:R-:W-:Y:S02]  /*0ae0*/  FADD R26, R39, 0.0010000000474974513054 ;  /* 0x3a83126f271a7421 */ /* 0x000fe40000000000 */
[----:B------:R-:W1:Y:S01]  /*0af0*/  MUFU.SQRT R29, R37 ;  /* 0x00000025001d7308 */ /* 0x000e620000002000 */
[----:B------:R-:W-:Y:S01]  /*0b00*/  @P4 FMUL R35, R35, 0.25 ;  /* 0x3e80000023234820 */ /* 0x000fe20000400000 */
[----:B0-----:R-:W-:-:S06]  /*0b10*/  FSETP.GT.AND P4, PT, R32, 8.50705917302346158658e+37, PT ;  /* 0x7e8000002000780b */ /* 0x001fcc0003f84000 */
[----:B------:R-:W0:Y:S01]  /*0b20*/  MUFU.SQRT R39, R26 ;  /* 0x0000001a00277308 */ /* 0x000e220000002000 */
[----:B------:R-:W-:Y:S02]  /*0b30*/  FSETP.GEU.AND P1, PT, R32, 1.175494350822287508e-38, PT ;  /* 0x008000002000780b */ /* 0x000fe40003f2e000 */
[----:B------:R-:W-:-:S04]  /*0b40*/  FSEL R34, R33, 1, P4 ;  /* 0x3f80000021227808 */ /* 0x000fc80002000000 */
[----:B------:R-:W-:Y:S01]  /*0b50*/  @P4 FMUL R32, R32, 0.25 ;  /* 0x3e80000020204820 */ /* 0x000fe20000400000 */
[----:B-1----:R-:W-:Y:S02]  /*0b60*/  FSETP.GT.AND P4, PT, R29, 8.50705917302346158658e+37, PT ;  /* 0x7e8000001d00780b */ /* 0x002fe40003f84000 */
[----:B0-----:R-:W-:Y:S02]  /*0b70*/  FSETP.GT.AND P5, PT, R39, 8.50705917302346158658e+37, PT ;  /* 0x7e8000002700780b */ /* 0x001fe40003fa4000 */
[----:B------:R-:W-:Y:S02]  /*0b80*/  P2R R27, PR, RZ, 0x1 ;  /* 0x00000001ff1b7803 */ /* 0x000fe40000000000 */
[----:B------:R-:W-:Y:S02]  /*0b90*/  FSETP.GEU.AND P0, PT, R29, 1.175494350822287508e-38, PT ;  /* 0x008000001d00780b */ /* 0x000fe40003f0e000 */
[C---:B------:R-:W-:Y:S02]  /*0ba0*/  FSEL R28, R33.reuse, 1, P4 ;  /* 0x3f800000211c7808 */ /* 0x040fe40002000000 */
[----:B------:R-:W-:-:S03]  /*0bb0*/  FSEL R37, R33, 1, P5 ;  /* 0x3f80000021257808 */ /* 0x000fc60002800000 */
[----:B------:R-:W-:Y:S01]  /*0bc0*/  @P4 FMUL R29, R29, 0.25 ;  /* 0x3e8000001d1d4820 */ /* 0x000fe20000400000 */
[C---:B------:R-:W-:Y:S01]  /*0bd0*/  FSETP.GEU.AND P4, PT, R39.reuse, 1.175494350822287508e-38, PT ;  /* 0x008000002700780b */ /* 0x040fe20003f8e000 */
[----:B------:R-:W-:Y:S01]  /*0be0*/  @P5 FMUL R39, R39, 0.25 ;  /* 0x3e80000027275820 */ /* 0x000fe20000400000 */
[C---:B------:R-:W-:Y:S02]  /*0bf0*/  FSETP.GT.AND P5, PT, R42.reuse, 8.50705917302346158658e+37, PT ;  /* 0x7e8000002a00780b */ /* 0x040fe40003fa4000 */
[----:B------:R-:W-:Y:S02]  /*0c00*/  FSETP.GEU.AND P6, PT, R42, 1.175494350822287508e-38, PT ;  /* 0x008000002a00780b */ /* 0x000fe40003fce000 */
[----:B------:R-:W-:-:S09]  /*0c10*/  FSEL R25, R33, 1, P5 ;  /* 0x3f80000021197808 */ /* 0x000fd20002800000 */
[----:B------:R-:W-:Y:S01]  /*0c20*/  @P5 FMUL R42, R42, 0.25 ;  /* 0x3e8000002a2a5820 */ /* 0x000fe20000400000 */
[----:B------:R-:W-:Y:S01]  /*0c30*/  ISETP.NE.AND P5, PT, R27, RZ, PT ;  /* 0x000000ff1b00720c */ /* 0x000fe20003fa5270 */
[----:B------:R-:W-:-:S04]  /*0c40*/  @!P4 FMUL R39, R39, 16777216 ;  /* 0x4b8000002727c820 */ /* 0x000fc80000400000 */
[----:B------:R-:W0:Y:S01]  /*0c50*/  MUFU.RCP R26, R39 ;  /* 0x00000027001a7308 */ /* 0x000e220000001000 */
[----:B------:R-:W-:-:S07]  /*0c60*/  @!P4 FMUL R37, R37, 16777216 ;  /* 0x4b8000002525c820 */ /* 0x000fce0000400000 */
[----:B------:R-:W-:Y:S01]  /*0c70*/  @!P5 FMUL R35, R35, 16777216 ;  /* 0x4b8000002323d820 */ /* 0x000fe20000400000 */
[----:B------:R-:W-:-:S05]  /*0c80*/  @!P0 FMUL R29, R29, 16777216 ;  /* 0x4b8000001d1d8820 */ /* 0x000fca0000400000 */
[----:B------:R-:W1:Y:S01]  /*0c90*/  MUFU.RCP R35, R35 ;  /* 0x0000002300237308 */ /* 0x000e620000001000 */
[----:B0-----:R-:W-:Y:S02]  /*0ca0*/  FMUL R37, R26, R37 ;  /* 0x000000251a257220 */ /* 0x001fe40000400000 */
[----:B------:R-:W0:Y:S01]  /*0cb0*/  LDC.64 R26, c[0x0][0x2a8] ;  /* 0x0000aa00ff1a7b82 */ /* 0x000e220000000a00 */
[----:B------:R-:W-:-:S04]  /*0cc0*/  @!P5 FMUL R24, R24, 16777216 ;  /* 0x4b8000001818d820 */ /* 0x000fc80000400000 */
[----:B------:R-:W2:Y:S01]  /*0cd0*/  MUFU.RCP R29, R29 ;  /* 0x0000001d001d7308 */ /* 0x000ea20000001000 */
[----:B------:R-:W-:Y:S01]  /*0ce0*/  @!P1 FMUL R32, R32, 16777216 ;  /* 0x4b80000020209820 */ /* 0x000fe20000400000 */
[----:B------:R-:W-:Y:S01]  /*0cf0*/  LOP3.LUT R38, R38, 0xffffff00, RZ, 0xc0, !PT ;  /* 0xffffff0026267812 */ /* 0x000fe200078ec0ff */
[----:B------:R-:W-:Y:S01]  /*0d00*/  @!P0 FMUL R28, R28, 16777216 ;  /* 0x4b8000001c1c8820 */ /* 0x000fe20000400000 */
[----:B-1----:R-:W-:-:S04]  /*0d10*/  FMUL R39, R35, R24 ;  /* 0x0000001823277220 */ /* 0x002fc80000400000 */
[----:B------:R-:W1:Y:S01]  /*0d20*/  MUFU.RCP R35, R32 ;  /* 0x0000002000237308 */ /* 0x000e620000001000 */
[----:B------:R-:W-:Y:S02]  /*0d30*/  IMAD.IADD R38, R3, 0x1, -R38 ;  /* 0x0000000103267824 */ /* 0x000fe400078e0a26 */
[----:B------:R-:W-:Y:S01]  /*0d40*/  @!P6 FMUL R42, R42, 16777216 ;  /* 0x4b8000002a2ae820 */ /* 0x000fe20000400000 */
[----:B--2---:R-:W-:Y:S02]  /*0d50*/  FMUL R30, R29, R28 ;  /* 0x0000001c1d1e7220 */ /* 0x004fe40000400000 */
[----:B------:R-:W2:Y:S01]  /*0d60*/  LDC.64 R28, c[0x0][0x238] ;  /* 0x00008e00ff1c7b82 */ /* 0x000ea20000000a00 */
[----:B------:R-:W-:Y:S01]  /*0d70*/  @!P1 FMUL R34, R34, 16777216 ;  /* 0x4b80000022229820 */ /* 0x000fe20000400000 */
[----:B------:R-:W-:Y:S01]  /*0d80*/  ISETP.NE.AND P0, PT, R36, RZ, PT ;  /* 0x000000ff2400720c */ /* 0x000fe20003f05270 */
[----:B------:R-:W-:Y:S02]  /*0d90*/  IMAD R43, R43, 0x40, R38 ;  /* 0x000000402b2b7824 */ /* 0x000fe400078e0226 */
[----:B------:R-:W-:Y:S01]  /*0da0*/  IMAD.MOV.U32 R36, RZ, RZ, RZ ;  /* 0x000000ffff247224 */ /* 0x000fe200078e00ff */
[----:B------:R-:W4:Y:S01]  /*0db0*/  MUFU.RCP R38, R42 ;  /* 0x0000002a00267308 */ /* 0x000f220000001000 */
[----:B------:R-:W-:-:S02]  /*0dc0*/  IMAD.MOV.U32 R33, RZ, RZ, RZ ;  /* 0x000000ffff217224 */ /* 0x000fc400078e00ff */
[----:B0-----:R-:W-:Y:S01]  /*0dd0*/  IMAD.WIDE R26, R5, 0x4, R26 ;  /* 0x00000004051a7825 */ /* 0x001fe200078e021a */
[----:B------:R-:W-:-:S03]  /*0de0*/  ISETP.NE.AND P1, PT, R40, RZ, PT ;  /* 0x000000ff2800720c */ /* 0x000fc60003f25270 */
[----:B-1----:R-:W-:Y:S02]  /*0df0*/  FMUL R40, R35, R34 ;  /* 0x0000002223287220 */ /* 0x002fe40000400000 */
[----:B------:R-:W0:Y:S01]  /*0e00*/  LDC.64 R34, c[0x0][0x288] ;  /* 0x0000a200ff227b82 */ /* 0x000e220000000a00 */
[----:B------:R-:W5:Y:S04]  /*0e10*/  @P2 LDG.E.EL R36, desc[UR4][R26.64+-0x30] ;  /* 0xffffd0041a242981 */ /* 0x000f68000c2e1900 */
[----:B------:R1:W5:Y:S01]  /*0e20*/  @P2 LDG.E.EL R33, desc[UR4][R26.64+-0x30] ;  /* 0xffffd0041a212981 */ /* 0x000362000c2e1900 */
[----:B------:R-:W-:Y:S02]  /*0e30*/  @!P6 FMUL R25, R25, 16777216 ;  /* 0x4b8000001919e820 */ /* 0x000fe40000400000 */
[----:B-1----:R-:W1:Y:S02]  /*0e40*/  LDC.64 R26, c[0x0][0x210] ;  /* 0x00008400ff1a7b82 */ /* 0x002e640000000a00 */
[----:B----4-:R-:W-:Y:S01]  /*0e50*/  FMUL R38, R38, R25 ;  /* 0x0000001926267220 */ /* 0x010fe20000400000 */
[----:B------:R-:W-:-:S04]  /*0e60*/  VIADD R25, R8, 0xffffffc0 ;  /* 0xffffffc008197836 */ /* 0x000fc80000000000 */
[----:B--2---:R-:W-:Y:S01]  /*0e70*/  IMAD.WIDE R28, R25, 0x4, R28 ;  /* 0x00000004191c7825 */ /* 0x004fe200078e021c */
[----:B------:R-:W-:-:S03]  /*0e80*/  CS2R R24, SRZ ;  /* 0x0000000000187805 */ /* 0x000fc6000001ff00 */
[----:B------:R-:W-:-:S03]  /*0e90*/  VIADD R51, R8, 0xffffff40 ;  /* 0xffffff4008337836 */ /* 0x000fc60000000000 */
[----:B------:R2:W4:Y:S01]  /*0ea0*/  @P3 LDG.E.64 R24, desc[UR4][R28.64] ;  /* 0x000000041c183981 */ /* 0x000522000c1e1b00 */
[----:B0-----:R-:W-:Y:S01]  /*0eb0*/  IMAD.WIDE R34, R51, 0x4, R34 ;  /* 0x0000000433227825 */ /* 0x001fe200078e0222 */
[----:B--2---:R-:W-:-:S03]  /*0ec0*/  CS2R R28, SRZ ;  /* 0x00000000001c7805 */ /* 0x004fc6000001ff00 */
[----:B-1----:R-:W-:Y:S01]  /*0ed0*/  IMAD.WIDE R42, R43, 0x4, R26 ;  /* 0x000000042b2a7825 */ /* 0x002fe200078e021a */
[----:B------:R-:W-:Y:S02]  /*0ee0*/  CS2R R26, SRZ ;  /* 0x00000000001a7805 */ /* 0x000fe4000001ff00 */
[----:B------:R-:W2:Y:S04]  /*0ef0*/  @P2 LDG.E.64 R28, desc[UR4][R34.64] ;  /* 0x00000004221c2981 */ /* 0x000ea8000c1e1b00 */
[----:B------:R-:W2:Y:S01]  /*0f00*/  @P1 LDG.E.64 R26, desc[UR4][R42.64] ;  /* 0x000000042a1a1981 */ /* 0x000ea2000c1e1b00 */
[----:B------:R-:W-:Y:S01]  /*0f10*/  FADD R18, R17, -R18 ;  /* 0x8000001211127221 */ /* 0x000fe20000000000 */
[----:B------:R-:W-:Y:S01]  /*0f20*/  FADD R13, R2, -R13 ;  /* 0x8000000d020d7221 */ /* 0x000fe20000000000 */
[----:B---3--:R-:W-:-:S02]  /*0f30*/  SEL R17, R22, RZ, P3 ;  /* 0x000000ff16117207 */ /* 0x008fc40001800000 */
[----:B------:R-:W-:Y:S01]  /*0f40*/  SEL R20, R20, RZ, P3 ;  /* 0x000000ff14147207 */ /* 0x000fe20001800000 */
[----:B------:R-:W-:Y:S01]  /*0f50*/  FMUL R18, R37, R18 ;  /* 0x0000001225127220 */ /* 0x000fe20000400000 */
[----:B------:R-:W-:-:S03]  /*0f60*/  FMUL R38, R38, R13 ;  /* 0x0000000d26267220 */ /* 0x000fc60000400000 */
[----:B------:R-:W-:Y:S01]  /*0f70*/  FFMA R10, R19, R18, R10 ;  /* 0x00000012130a7223 */ /* 0x000fe2000000000a */
[----:B------:R-:W-:Y:S02]  /*0f80*/  SEL R19, R46, RZ, P2 ;  /* 0x000000ff2e137207 */ /* 0x000fe40001000000 */
[----:B------:R-:W-:Y:S02]  /*0f90*/  SEL R14, R14, RZ, P3 ;  /* 0x000000ff0e0e7207 */ /* 0x000fe40001800000 */
[----:B------:R-:W-:Y:S02]  /*0fa0*/  SEL R49, R49, RZ, P2 ;  /* 0x000000ff31317207 */ /* 0x000fe40001000000 */
[----:B------:R-:W-:Y:S02]  /*0fb0*/  SEL R48, R48, RZ, P2 ;  /* 0x000000ff30307207 */ /* 0x000fe40001000000 */
[----:B------:R-:W-:Y:S02]  /*0fc0*/  SEL R15, R15, RZ, P3 ;  /* 0x000000ff0f0f7207 */ /* 0x000fe40001800000 */
[----:B------:R-:W-:Y:S01]  /*0fd0*/  SEL R18, R45, RZ, P3 ;  /* 0x000000ff2d127207 */ /* 0x000fe20001800000 */
[----:B------:R-:W-:Y:S01]  /*0fe0*/  FFMA R16, R21, R38, R16 ;  /* 0x0000002615107223 */ /* 0x000fe20000000010 */
[----:B------:R-:W-:-:S02]  /*0ff0*/  ISETP.GT.AND P5, PT, R5, 0xb, PT ;  /* 0x0000000b0500780c */ /* 0x000fc40003fa4270 */
[----:B------:R-:W-:Y:S02]  /*1000*/  SEL R12, R12, RZ, P1 ;  /* 0x000000ff0c0c7207 */ /* 0x000fe40000800000 */
[----:B-----5:R-:W-:Y:S02]  /*1010*/  SEL R33, R33, RZ, P2 ;  /* 0x000000ff21217207 */ /* 0x020fe40001000000 */
[----:B----4-:R-:W-:Y:S02]  /*1020*/  SEL R2, R24, RZ, P3 ;  /* 0x000000ff18027207 */ /* 0x010fe40001800000 */
[----:B------:R-:W-:-:S03]  /*1030*/  SEL R25, R25, RZ, P3 ;  /* 0x000000ff19197207 */ /* 0x000fc60001800000 */
[----:B------:R-:W-:Y:S02]  /*1040*/  FADD R2, R2, -R17 ;  /* 0x8000001102027221 */ /* 0x000fe40000000000 */
[----:B------:R-:W-:Y:S01]  /*1050*/  FADD R13, R25, -R20 ;  /* 0x80000014190d7221 */ /* 0x000fe20000000000 */
[----:B------:R-:W-:Y:S01]  /*1060*/  SEL R17, R44, RZ, P3 ;  /* 0x000000ff2c117207 */ /* 0x000fe20001800000 */
[----:B------:R-:W-:Y:S02]  /*1070*/  FMUL R31, R31, R2 ;  /* 0x000000021f1f7220 */ /* 0x000fe40000400000 */
[----:B------:R-:W-:Y:S01]  /*1080*/  FMUL R2, R30, R13 ;  /* 0x0000000d1e027220 */ /* 0x000fe20000400000 */
[----:B------:R-:W-:Y:S02]  /*1090*/  SEL R13, R6, RZ, P1 ;  /* 0x000000ff060d7207 */ /* 0x000fe40000800000 */
[----:B--2---:R-:W-:Y:S02]  /*10a0*/  SEL R28, R28, RZ, P2 ;  /* 0x000000ff1c1c7207 */ /* 0x004fe40001000000 */
[----:B------:R-:W-:-:S02]  /*10b0*/  SEL R29, R29, RZ, P2 ;  /* 0x000000ff1d1d7207 */ /* 0x000fc40001000000 */
[----:B------:R-:W-:Y:S01]  /*10c0*/  SEL R8, R26, RZ, P1 ;  /* 0x000000ff1a087207 */ /* 0x000fe20000800000 */
[----:B------:R-:W-:Y:S01]  /*10d0*/  FADD R6, R28, -R19 ;  /* 0x800000131c067221 */ /* 0x000fe20000000000 */
[----:B------:R-:W-:Y:S01]  /*10e0*/  SEL R20, R47, RZ, P2 ;  /* 0x000000ff2f147207 */ /* 0x000fe20001000000 */
[----:B------:R-:W-:Y:S01]  /*10f0*/  FFMA R31, R14, R31, R17 ;  /* 0x0000001f0e1f7223 */ /* 0x000fe20000000011 */
[----:B------:R-:W-:Y:S01]  /*1100*/  SEL R14, R36, RZ, P2 ;  /* 0x000000ff240e7207 */ /* 0x000fe20001000000 */
[----:B------:R-:W-:Y:S01]  /*1110*/  FADD R8, R8, -R13 ;  /* 0x8000000d08087221 */ /* 0x000fe20000000000 */
[----:B------:R-:W-:Y:S01]  /*1120*/  FMUL R6, R39, R6 ;  /* 0x0000000627067220 */ /* 0x000fe20000400000 */
[----:B------:R-:W-:-:S03]  /*1130*/  FADD R13, R29, -R20 ;  /* 0x800000141d0d7221 */ /* 0x000fc60000000000 */
[----:B------:R-:W-:Y:S01]  /*1140*/  FFMA R14, R49, R6, R14 ;  /* 0x00000006310e7223 */ /* 0x000fe2000000000e */
[----:B------:R-:W-:Y:S01]  /*1150*/  FMUL R40, R40, R13 ;  /* 0x0000000d28287220 */ /* 0x000fe20000400000 */
[----:B------:R-:W-:-:S03]  /*1160*/  FSETP.GEU.AND P2, PT, R10, RZ, PT ;  /* 0x000000ff0a00720b */ /* 0x000fc60003f4e000 */
[----:B------:R-:W-:Y:S01]  /*1170*/  FFMA R33, R48, R40, R33 ;  /* 0x0000002830217223 */ /* 0x000fe20000000021 */
[----:B------:R-:W-:-:S04]  /*1180*/  FSETP.GEU.AND P3, PT, R14, RZ, PT ;  /* 0x000000ff0e00720b */ /* 0x000fc80003f6e000 */
[----:B------:R-:W-:Y:S02]  /*1190*/  FSEL R14, R14, RZ, P3 ;  /* 0x000000ff0e0e7208 */ /* 0x000fe40001800000 */
[----:B------:R-:W-:Y:S02]  /*11a0*/  FSETP.GEU.AND P3, PT, R33, RZ, PT ;  /* 0x000000ff2100720b */ /* 0x000fe40003f6e000 */
[----:B------:R-:W-:Y:S01]  /*11b0*/  FSEL R10, R10, RZ, P2 ;  /* 0x000000ff0a0a7208 */ /* 0x000fe20001000000 */
[----:B------:R-:W-:Y:S01]  /*11c0*/  FFMA R2, R15, R2, R18 ;  /* 0x000000020f027223 */ /* 0x000fe20000000012 */
[----:B------:R-:W-:Y:S02]  /*11d0*/  FSETP.GEU.AND P2, PT, R16, RZ, PT ;  /* 0x000000ff1000720b */ /* 0x000fe40003f4e000 */
[----:B------:R-:W-:Y:S02]  /*11e0*/  FSEL R33, R33, RZ, P3 ;  /* 0x000000ff21217208 */ /* 0x000fe40001800000 */
[----:B------:R-:W-:-:S02]  /*11f0*/  SEL R15, R4, RZ, P1 ;  /* 0x000000ff040f7207 */ /* 0x000fc40000800000 */
[----:B------:R-:W-:Y:S02]  /*1200*/  SEL R27, R27, RZ, P1 ;  /* 0x000000ff1b1b7207 */ /* 0x000fe40000800000 */
[----:B------:R-:W-:Y:S02]  /*1210*/  SEL R4, R11, RZ, P1 ;  /* 0x000000ff0b047207 */ /* 0x000fe40000800000 */
[----:B------:R-:W-:Y:S02]  /*1220*/  FSEL R11, R16, RZ, P2 ;  /* 0x000000ff100b7208 */ /* 0x000fe40001000000 */
[----:B------:R-:W-:Y:S02]  /*1230*/  @P0 FSEL R10, R14, RZ, P5 ;  /* 0x000000ff0e0a0208 */ /* 0x000fe40002800000 */
[----:B------:R-:W-:Y:S02]  /*1240*/  @P0 FSEL R11, R33, RZ, P5 ;  /* 0x000000ff210b0208 */ /* 0x000fe40002800000 */
[----:B------:R-:W-:Y:S01]  /*1250*/  ISETP.NE.AND P5, PT, R9, 0x4, PT ;  /* 0x000000040900780c */ /* 0x000fe20003fa5270 */
[----:B------:R-:W-:Y:S01]  /*1260*/  FADD R6, R27, -R12 ;  /* 0x8000000c1b067221 */ /* 0x000fe20000000000 */
[----:B------:R-:W-:Y:S01]  /*1270*/  FMUL R8, R41, R8 ;  /* 0x0000000829087220 */ /* 0x000fe20000400000 */
[----:B------:R-:W0:Y:S03]  /*1280*/  LDC.64 R12, c[0x0][0x2b0] ;  /* 0x0000ac00ff0c7b82 */ /* 0x000e260000000a00 */
[----:B------:R-:W-:Y:S01]  /*1290*/  FFMA R8, R15, R8, R4 ;  /* 0x000000080f087223 */ /* 0x000fe20000000004 */
[----:B------:R-:W-:-:S02]  /*12a0*/  SEL R15, R0, RZ, P1 ;  /* 0x000000ff000f7207 */ /* 0x000fc40000800000 */
[----:B------:R-:W-:Y:S02]  /*12b0*/  SEL R0, R7, RZ, P1 ;  /* 0x000000ff07007207 */ /* 0x000fe40000800000 */
[----:B------:R-:W-:Y:S02]  /*12c0*/  FSETP.GEU.AND P0, PT, R31, RZ, PT ;  /* 0x000000ff1f00720b */ /* 0x000fe40003f0e000 */
[C---:B------:R-:W-:Y:S02]  /*12d0*/  FSETP.GEU.AND P1, PT, R2.reuse, RZ, PT ;  /* 0x000000ff0200720b */ /* 0x040fe40003f2e000 */
[----:B------:R-:W-:Y:S01]  /*12e0*/  ISETP.GE.AND P2, PT, R3, 0x400, PT ;  /* 0x000004000300780c */ /* 0x000fe20003f46270 */
[----:B------:R-:W-:Y:S01]  /*12f0*/  FMUL R6, R23, R6 ;  /* 0x0000000617067220 */ /* 0x000fe20000400000 */
[----:B------:R-:W-:Y:S02]  /*1300*/  @!P5 FSEL R10, R31, RZ, P0 ;  /* 0x000000ff1f0ad208 */ /* 0x000fe40000000000 */
[----:B------:R-:W-:-:S02]  /*1310*/  @!P5 FSEL R11, R2, RZ, P1 ;  /* 0x000000ff020bd208 */ /* 0x000fc40000800000 */
[----:B------:R-:W-:Y:S01]  /*1320*/  ISETP.GE.AND P5, PT, R5, 0x4, PT ;  /* 0x000000040500780c */ /* 0x000fe20003fa6270 */
[----:B------:R-:W-:Y:S01]  /*1330*/  FFMA R6, R15, R6, R0 ;  /* 0x000000060f067223 */ /* 0x000fe20000000000 */
[----:B------:R-:W-:-:S04]  /*1340*/  FSETP.GEU.AND P0, PT, R8, RZ, PT ;  /* 0x000000ff0800720b */ /* 0x000fc80003f0e000 */
[----:B------:R-:W-:Y:S01]  /*1350*/  FSETP.GEU.AND P1, PT, R6, RZ, PT ;  /* 0x000000ff0600720b */ /* 0x000fe20003f2e000 */
[----:B0-----:R-:W-:-:S06]  /*1360*/  IMAD.WIDE R12, R3, 0x4, R12 ;  /* 0x00000004030c7825 */ /* 0x001fcc00078e020c */
[----:B------:R-:W-:Y:S02]  /*1370*/  @!P5 FSEL R10, R8, RZ, P0 ;  /* 0x000000ff080ad208 */ /* 0x000fe40000000000 */
[----:B------:R-:W-:Y:S01]  /*1380*/  @!P5 FSEL R11, R6, RZ, P1 ;  /* 0x000000ff060bd208 */ /* 0x000fe20000800000 */
[----:B------:R-:W-:Y:S06]  /*1390*/  @P2 EXIT ;  /* 0x000000000000294d */ /* 0x000fec0003800000 */
[----:B------:R-:W-:Y:S01]  /*13a0*/  STG.E.64 desc[UR4][R12.64], R10 ;  /* 0x0000000a0c007986 */ /* 0x000fe2000c101b04 */
[----:B------:R-:W-:Y:S05]  /*13b0*/  EXIT ;  /* 0x000000000000794d */ /* 0x000fea0003800000 */
.L_x_0:
[----:B------:R-:W-:-:S00]  /*13c0*/  BRA `(.L_x_0) ;  /* 0xfffffffc00fc7947 */ /* 0x000fc0000383ffff */
[----:B------:R-:W-:-:S00]  /*13d0*/  NOP ;  /* 0x0000000000007918 */ /* 0x000fc00000000000 */
        /* <DEDUP_REMOVED lines=10> */
.L_x_1:


//--------------------- .nv.global.init           --------------------------
	.section	.nv.global.init,"aw",@progbits
.nv.global.init:
	.type		_$_str,@object
	.size		_$_str,(_$_str_$_2 - _$_str)
_$_str:
        /*0000*/ 	.byte	0x5f, 0x5f, 0x43, 0x55, 0x44, 0x41, 0x5f, 0x46, 0x54, 0x5a, 0x00
	.type		_$_str_$_2,@object
	.size		_$_str_$_2,(.L_1 - _$_str_$_2)
_$_str_$_2:
        /*000b*/ 	.byte	0x5f, 0x5f, 0x43, 0x55, 0x44, 0x41, 0x5f, 0x50, 0x52, 0x45, 0x43, 0x5f, 0x53, 0x51, 0x52, 0x54
        /*001b*/ 	.byte	0x00
.L_1:


//--------------------- .nv.constant0.triton_poi_fused_cat_3 --------------------------
	.section	.nv.constant0.triton_poi_fused_cat_3,"a",@progbits
	.sectionflags	@""
	.align	4
.nv.constant0.triton_poi_fused_cat_3:
	.zero		700
